	.headerflags	@"EF_CUDA_TEXMODE_UNIFIED EF_CUDA_64BIT_ADDRESS EF_CUDA_ACCELERATORS EF_CUDA_SM90 EF_CUDA_VIRTUAL_SM(EF_CUDA_SM90)"
	.elftype	@"ET_EXEC"


//--------------------- .nv.info                  --------------------------
	.section	.nv.info,"",@"SHT_CUDA_INFO"
	.align	4


	//----- nvinfo : EIATTR_REGCOUNT
	.align		4
        /*0000*/ 	.byte	0x04, 0x2f
        /*0002*/ 	.short	(.L_4 - .L_3)
	.align		4
.L_3:
        /*0004*/ 	.word	index@(triton_red_fused_sum_0)
        /*0008*/ 	.word	0x0000001a


	//----- nvinfo : EIATTR_MIN_STACK_SIZE
	.align		4
.L_4:
        /*000c*/ 	.byte	0x04, 0x12
        /*000e*/ 	.short	(.L_6 - .L_5)
	.align		4
.L_5:
        /*0010*/ 	.word	index@(triton_red_fused_sum_0)
        /*0014*/ 	.word	0x00000000


	//----- nvinfo : EIATTR_FRAME_SIZE
	.align		4
.L_6:
        /*0018*/ 	.byte	0x04, 0x11
        /*001a*/ 	.short	(.L_8 - .L_7)
	.align		4
.L_7:
        /*001c*/ 	.word	index@(triton_red_fused_sum_0)
        /*0020*/ 	.word	0x00000000


	//----- nvinfo : EIATTR_MIN_STACK_SIZE
	.align		4
.L_8:
        /*0024*/ 	.byte	0x04, 0x12
        /*0026*/ 	.short	(.L_10 - .L_9)
	.align		4
.L_9:
        /*0028*/ 	.word	index@(triton_red_fused_sum_0)
        /*002c*/ 	.word	0x00000000
.L_10:


//--------------------- .nv.info.triton_red_fused_sum_0 --------------------------
	.section	.nv.info.triton_red_fused_sum_0,"",@"SHT_CUDA_INFO"
	.sectionflags	@""
	.align	4


	//----- nvinfo : EIATTR_CUDA_API_VERSION
	.align		4
        /*0000*/ 	.byte	0x04, 0x37
        /*0002*/ 	.short	(.L_12 - .L_11)
.L_11:
        /*0004*/ 	.word	0x0000007c


	//----- nvinfo : EIATTR_KPARAM_INFO
	.align		4
.L_12:
        /*0008*/ 	.byte	0x04, 0x17
        /*000a*/ 	.short	(.L_14 - .L_13)
.L_13:
        /*000c*/ 	.word	0x00000000
        /*0010*/ 	.short	0x0005
        /*0012*/ 	.short	0x0028
        /*0014*/ 	.byte	0x00, 0xf0, 0x11, 0x00


	//----- nvinfo : EIATTR_KPARAM_INFO
	.align		4
.L_14:
        /*0018*/ 	.byte	0x04, 0x17
        /*001a*/ 	.short	(.L_16 - .L_15)
.L_15:
        /*001c*/ 	.word	0x00000000
        /*0020*/ 	.short	0x0004
        /*0022*/ 	.short	0x0020
        /*0024*/ 	.byte	0x00, 0xf4, 0x21, 0x00


	//----- nvinfo : EIATTR_KPARAM_INFO
	.align		4
.L_16:
        /*0028*/ 	.byte	0x04, 0x17
        /*002a*/ 	.short	(.L_18 - .L_17)
.L_17:
        /*002c*/ 	.word	0x00000000
        /*0030*/ 	.short	0x0003
        /*0032*/ 	.short	0x0018
        /*0034*/ 	.byte	0x00, 0xf4, 0x21, 0x00


	//----- nvinfo : EIATTR_KPARAM_INFO
	.align		4
.L_18:
        /*0038*/ 	.byte	0x04, 0x17
        /*003a*/ 	.short	(.L_20 - .L_19)
.L_19:
        /*003c*/ 	.word	0x00000000
        /*0040*/ 	.short	0x0002
        /*0042*/ 	.short	0x0010
        /*0044*/ 	.byte	0x00, 0xf4, 0x21, 0x00


	//----- nvinfo : EIATTR_KPARAM_INFO
	.align		4
.L_20:
        /*0048*/ 	.byte	0x04, 0x17
        /*004a*/ 	.short	(.L_22 - .L_21)
.L_21:
        /*004c*/ 	.word	0x00000000
        /*0050*/ 	.short	0x0001
        /*0052*/ 	.short	0x0008
        /*0054*/ 	.byte	0x00, 0xf4, 0x21, 0x00


	//----- nvinfo : EIATTR_KPARAM_INFO
	.align		4
.L_22:
        /*0058*/ 	.byte	0x04, 0x17
        /*005a*/ 	.short	(.L_24 - .L_23)
.L_23:
        /*005c*/ 	.word	0x00000000
        /*0060*/ 	.short	0x0000
        /*0062*/ 	.short	0x0000
        /*0064*/ 	.byte	0x00, 0xf4, 0x21, 0x00


	//----- nvinfo : EIATTR_SPARSE_MMA_MASK
	.align		4
.L_24:
        /*0068*/ 	.byte	0x03, 0x50
        /*006a*/ 	.short	0x0000


	//----- nvinfo : EIATTR_MAXREG_COUNT
	.align		4
        /*006c*/ 	.byte	0x03, 0x1b
        /*006e*/ 	.short	0x00ff


	//----- nvinfo : EIATTR_EXTERNS
	.align		4
        /*0070*/ 	.byte	0x04, 0x0f
        /*0072*/ 	.short	(.L_26 - .L_25)


	//   ....[0]....
	.align		4
.L_25:
        /*0074*/ 	.word	index@(__assertfail)


	//----- nvinfo : EIATTR_COOP_GROUP_MASK_REGIDS
	.align		4
.L_26:
        /*0078*/ 	.byte	0x04, 0x29
        /*007a*/ 	.short	(.L_28 - .L_27)


	//   ....[0]....
.L_27:
        /*007c*/ 	.word	0xffffffff


	//   ....[1]....
        /*0080*/ 	.word	0xffffffff


	//   ....[2]....
        /*0084*/ 	.word	0xffffffff


	//   ....[3]....
        /*0088*/ 	.word	0xffffffff


	//   ....[4]....
        /*008c*/ 	.word	0xffffffff


	//   ....[5]....
        /*0090*/ 	.word	0xffffffff


	//   ....[6]....
        /*0094*/ 	.word	0xffffffff


	//   ....[7]....
        /*0098*/ 	.word	0xffffffff


	//----- nvinfo : EIATTR_COOP_GROUP_INSTR_OFFSETS
	.align		4
.L_28:
        /*009c*/ 	.byte	0x04, 0x28
        /*009e*/ 	.short	(.L_30 - .L_29)


	//   ....[0]....
.L_29:
        /*00a0*/ 	.word	0x000000d0


	//   ....[1]....
        /*00a4*/ 	.word	0x00000100


	//   ....[2]....
        /*00a8*/ 	.word	0x00000140


	//   ....[3]....
        /*00ac*/ 	.word	0x00000160


	//   ....[4]....
        /*00b0*/ 	.word	0x00000180


	//   ....[5]....
        /*00b4*/ 	.word	0x00000210


	//   ....[6]....
        /*00b8*/ 	.word	0x00000230


	//   ....[7]....
        /*00bc*/ 	.word	0x00000260


	//----- nvinfo : EIATTR_SYSCALL_OFFSETS
	.align		4
.L_30:
        /*00c0*/ 	.byte	0x04, 0x46
        /*00c2*/ 	.short	(.L_32 - .L_31)


	//   ....[0]....
.L_31:
        /*00c4*/ 	.word	0x000004d0


	//----- nvinfo : EIATTR_EXIT_INSTR_OFFSETS
	.align		4
.L_32:
        /*00c8*/ 	.byte	0x04, 0x1c
        /*00ca*/ 	.short	(.L_34 - .L_33)


	//   ....[0]....
.L_33:
        /*00cc*/ 	.word	0x000007b0


	//----- nvinfo : EIATTR_REQNTID
	.align		4
.L_34:
        /*00d0*/ 	.byte	0x04, 0x10
        /*00d2*/ 	.short	(.L_36 - .L_35)
.L_35:
        /*00d4*/ 	.word	0x00000100
        /*00d8*/ 	.word	0x00000001
        /*00dc*/ 	.word	0x00000001


	//----- nvinfo : EIATTR_CRS_STACK_SIZE
	.align		4
.L_36:
        /*00e0*/ 	.byte	0x04, 0x1e
        /*00e2*/ 	.short	(.L_38 - .L_37)
.L_37:
        /*00e4*/ 	.word	0x00000000


	//----- nvinfo : EIATTR_CBANK_PARAM_SIZE
	.align		4
.L_38:
        /*00e8*/ 	.byte	0x03, 0x19
        /*00ea*/ 	.short	0x002c


	//----- nvinfo : EIATTR_PARAM_CBANK
	.align		4
        /*00ec*/ 	.byte	0x04, 0x0a
        /*00ee*/ 	.short	(.L_40 - .L_39)
	.align		4
.L_39:
        /*00f0*/ 	.word	index@(.nv.constant0.triton_red_fused_sum_0)
        /*00f4*/ 	.short	0x0210
        /*00f6*/ 	.short	0x002c


	//----- nvinfo : EIATTR_SW_WAR
	.align		4
.L_40:
        /*00f8*/ 	.byte	0x04, 0x36
        /*00fa*/ 	.short	(.L_42 - .L_41)
.L_41:
        /*00fc*/ 	.word	0x00000008
.L_42:


//--------------------- .nv.callgraph             --------------------------
	.section	.nv.callgraph,"",@"SHT_CUDA_CALLGRAPH"
	.align	4
	.sectionentsize	8
	.align		4
        /*0000*/ 	.word	0x00000000
	.align		4
        /*0004*/ 	.word	0xffffffff
	.align		4
        /*0008*/ 	.word	index@(triton_red_fused_sum_0)
	.align		4
        /*000c*/ 	.word	index@(__assertfail)
	.align		4
        /*0010*/ 	.word	0x00000000
	.align		4
        /*0014*/ 	.word	0xfffffffe
	.align		4
        /*0018*/ 	.word	0x00000000
	.align		4
        /*001c*/ 	.word	0xfffffffd
	.align		4
        /*0020*/ 	.word	0x00000000
	.align		4
        /*0024*/ 	.word	0xfffffffc


//--------------------- .nv.constant4             --------------------------
	.section	.nv.constant4,"a",@progbits
	.align	8
	.align		8
.nv.constant4:
        /*0000*/ 	.dword	__assertfail
	.align		8
        /*0008*/ 	.dword	assertFunc_0
	.align		8
        /*0010*/ 	.dword	assertFile_0
	.align		8
        /*0018*/ 	.dword	assertMessage_0


//--------------------- .text.triton_red_fused_sum_0 --------------------------
	.section	.text.triton_red_fused_sum_0,"ax",@progbits
	.sectionflags	@"SHF_BARRIERS=1"
	.align	128
        .global         triton_red_fused_sum_0
        .type           triton_red_fused_sum_0,@function
        .size           triton_red_fused_sum_0,(.L_x_2 - triton_red_fused_sum_0)
        .other          triton_red_fused_sum_0,@"STO_CUDA_ENTRY STV_DEFAULT"
triton_red_fused_sum_0:
.text.triton_red_fused_sum_0:
[----:B------:R-:W0:Y:S02]  /*0000*/  LDC R1, c[0x0][0x28] ;  /* 0x00000a00ff017b82 */ /* 0x000e240000000800 */
[----:B------:R-:W1:Y:S01]  /*0010*/  S2R R14, SR_TID.X ;  /* 0x00000000000e7919 */ /* 0x000e620000002100 */
[----:B------:R-:W2:Y:S01]  /*0020*/  LDC.64 R2, c[0x0][0x210] ;  /* 0x00008400ff027b82 */ /* 0x000ea20000000a00 */
[----:B------:R-:W-:Y:S01]  /*0030*/  ULDC.64 UR6, c[0x0][0x208] ;  /* 0x0000820000067ab9 */ /* 0x000fe20000000a00 */
[----:B-1----:R-:W-:-:S05]  /*0040*/  LOP3.LUT R9, R14, 0xff, RZ, 0xc0, !PT ;  /* 0x000000ff0e097812 */ /* 0x002fca00078ec0ff */
[----:B--2---:R-:W-:-:S06]  /*0050*/  IMAD.WIDE.U32 R4, R9, 0x4, R2 ;  /* 0x0000000409047825 */ /* 0x004fcc00078e0002 */
[----:B------:R-:W2:Y:S01]  /*0060*/  LDG.E.EL R4, desc[UR6][R4.64] ;  /* 0x0000000604047981 */ /* 0x000ea2000c2e1900 */
[----:B------:R-:W1:Y:S01]  /*0070*/  S2UR UR5, SR_CgaCtaId ;  /* 0x00000000000579c3 */ /* 0x000e620000008800 */
[C---:B------:R-:W-:Y:S01]  /*0080*/  LOP3.LUT P0, RZ, R14.reuse, 0x1f, RZ, 0xc0, !PT ;  /* 0x0000001f0eff7812 */ /* 0x040fe2000780c0ff */
[----:B------:R-:W-:Y:S01]  /*0090*/  UMOV UR4, 0x400 ;  /* 0x0000040000047882 */ /* 0x000fe20000000000 */
[----:B------:R-:W-:Y:S01]  /*00a0*/  ISETP.GE.AND P1, PT, R14, 0x8, PT ;  /* 0x000000080e00780c */ /* 0x000fe20003f26270 */
[----:B-1----:R-:W-:Y:S01]  /*00b0*/  UPRMT UR4, UR5, 0x654, UR4 ;  /* 0x0000065405047896 */ /* 0x002fe20008000004 */
[----:B--2---:R-:W-:-:S05]  /*00c0*/  FADD R0, RZ, R4 ;  /* 0x00000004ff007221 */ /* 0x004fca0000000000 */
[----:B------:R-:W1:Y:S02]  /*00d0*/  SHFL.BFLY PT, R7, R0, 0x10, 0x1f ;  /* 0x0e001f0000077f89 */ /* 0x000e6400000e0000 */
[----:B-1----:R-:W-:Y:S01]  /*00e0*/  FADD R7, R0, R7 ;  /* 0x0000000700077221 */ /* 0x002fe20000000000 */
[----:B------:R-:W-:-:S04]  /*00f0*/  SHF.R.U32.HI R0, RZ, 0x3, R14 ;  /* 0x00000003ff007819 */ /* 0x000fc8000001160e */
[----:B------:R-:W1:Y:S02]  /*0100*/  SHFL.BFLY PT, R6, R7, 0x8, 0x1f ;  /* 0x0d001f0007067f89 */ /* 0x000e6400000e0000 */
[----:B-1----:R-:W-:Y:S01]  /*0110*/  FADD R6, R7, R6 ;  /* 0x0000000607067221 */ /* 0x002fe20000000000 */
[----:B------:R-:W-:Y:S02]  /*0120*/  LOP3.LUT R7, R0, 0x1c, RZ, 0xc0, !PT ;  /* 0x0000001c00077812 */ /* 0x000fe400078ec0ff */
[----:B------:R-:W-:Y:S02]  /*0130*/  SHF.L.U32 R0, R14, 0x2, RZ ;  /* 0x000000020e007819 */ /* 0x000fe400000006ff */
[----:B------:R-:W1:Y:S02]  /*0140*/  SHFL.BFLY PT, R11, R6, 0x4, 0x1f ;  /* 0x0c801f00060b7f89 */ /* 0x000e6400000e0000 */
[----:B-1----:R-:W-:-:S05]  /*0150*/  FADD R11, R6, R11 ;  /* 0x0000000b060b7221 */ /* 0x002fca0000000000 */
[----:B------:R-:W1:Y:S02]  /*0160*/  SHFL.BFLY PT, R8, R11, 0x2, 0x1f ;  /* 0x0c401f000b087f89 */ /* 0x000e6400000e0000 */
[----:B-1----:R-:W-:-:S05]  /*0170*/  FADD R8, R11, R8 ;  /* 0x000000080b087221 */ /* 0x002fca0000000000 */
[----:B------:R-:W1:Y:S02]  /*0180*/  SHFL.BFLY PT, R5, R8, 0x1, 0x1f ;  /* 0x0c201f0008057f89 */ /* 0x000e6400000e0000 */
[----:B-1----:R-:W-:-:S05]  /*0190*/  FADD R6, R8, R5 ;  /* 0x0000000508067221 */ /* 0x002fca0000000000 */
[----:B------:R1:W-:Y:S01]  /*01a0*/  @!P0 STS [R7+UR4], R6 ;  /* 0x0000000607008988 */ /* 0x0003e20008000804 */
[----:B------:R-:W-:Y:S01]  /*01b0*/  BAR.SYNC.DEFER_BLOCKING 0x0 ;  /* 0x0000000000007b1d */ /* 0x000fe20000010000 */
[----:B------:R-:W-:-:S04]  /*01c0*/  LOP3.LUT P0, RZ, R14, 0x7, RZ, 0xc0, !PT ;  /* 0x000000070eff7812 */ /* 0x000fc8000780c0ff */
[----:B------:R-:W-:Y:S02]  /*01d0*/  ISETP.LT.AND P0, PT, R14, 0x8, !P0 ;  /* 0x000000080e00780c */ /* 0x000fe40004701270 */
[----:B-1----:R-:W-:-:S04]  /*01e0*/  SHF.R.U32.HI R7, RZ, 0x2, R14 ;  /* 0x00000002ff077819 */ /* 0x002fc8000001160e */
[----:B------:R-:W-:Y:S01]  /*01f0*/  SGXT.U32 R7, R7, 0x4 ;  /* 0x000000040707781a */ /* 0x000fe20000000000 */
[----:B------:R-:W1:Y:S04]  /*0200*/  @!P1 LDS R10, [R0+UR4] ;  /* 0x00000004000a9984 */ /* 0x000e680008000800 */
[----:B-1----:R-:W1:Y:S02]  /*0210*/  SHFL.BFLY PT, R5, R10, 0x4, 0x1f ;  /* 0x0c801f000a057f89 */ /* 0x002e6400000e0000 */
[----:B-1----:R-:W-:-:S05]  /*0220*/  FADD R8, R10, R5 ;  /* 0x000000050a087221 */ /* 0x002fca0000000000 */
[----:B------:R-:W1:Y:S02]  /*0230*/  SHFL.BFLY PT, R5, R8, 0x2, 0x1f ;  /* 0x0c401f0008057f89 */ /* 0x000e6400000e0000 */
[----:B-1----:R-:W-:Y:S02]  /*0240*/  FADD R11, R8, R5 ;  /* 0x00000005080b7221 */ /* 0x002fe40000000000 */
[----:B------:R-:W1:Y:S03]  /*0250*/  LDC.64 R4, c[0x0][0x218] ;  /* 0x00008600ff047b82 */ /* 0x000e660000000a00 */
[----:B------:R-:W2:Y:S01]  /*0260*/  SHFL.BFLY PT, R12, R11, 0x1, 0x1f ;  /* 0x0c201f000b0c7f89 */ /* 0x000ea200000e0000 */
[----:B-1----:R-:W-:-:S04]  /*0270*/  IMAD.WIDE.U32 R4, R7, 0x8, R4 ;  /* 0x0000000807047825 */ /* 0x002fc800078e0004 */
[----:B------:R-:W1:Y:S01]  /*0280*/  LDC.64 R6, c[0x0][0x228] ;  /* 0x00008a00ff067b82 */ /* 0x000e620000000a00 */
[----:B--2---:R-:W-:-:S05]  /*0290*/  FADD R13, R11, R12 ;  /* 0x0000000c0b0d7221 */ /* 0x004fca0000000000 */
[----:B------:R2:W-:Y:S02]  /*02a0*/  @P0 STS [R0+UR4], R13 ;  /* 0x0000000d00000988 */ /* 0x0005e40008000804 */
[----:B------:R-:W-:Y:S01]  /*02b0*/  BAR.SYNC.DEFER_BLOCKING 0x0 ;  /* 0x0000000000007b1d */ /* 0x000fe20000010000 */
[----:B------:R-:W-:-:S05]  /*02c0*/  SHF.R.U32.HI R8, RZ, 0x2, R14 ;  /* 0x00000002ff087819 */ /* 0x000fca000001160e */
[----:B------:R-:W3:Y:S01]  /*02d0*/  LDG.E.EL.64 R4, desc[UR6][R4.64] ;  /* 0x0000000604047981 */ /* 0x000ee2000c2e1b00 */
[----:B------:R-:W-:Y:S01]  /*02e0*/  LOP3.LUT R11, R8, 0x30, RZ, 0xc0, !PT ;  /* 0x00000030080b7812 */ /* 0x000fe200078ec0ff */
[----:B-1----:R-:W-:-:S03]  /*02f0*/  IMAD.WIDE.U32 R6, R9, 0x4, R6 ;  /* 0x0000000409067825 */ /* 0x002fc600078e0006 */
[----:B------:R-:W-:Y:S02]  /*0300*/  LOP3.LUT R11, R11, 0xf, R14, 0xf8, !PT ;  /* 0x0000000f0b0b7812 */ /* 0x000fe400078ef80e */
[----:B------:R2:W5:Y:S03]  /*0310*/  LDG.E.EF R19, desc[UR6][R6.64] ;  /* 0x0000000606137981 */ /* 0x000566000c0e1900 */
[----:B------:R-:W-:-:S05]  /*0320*/  IMAD.WIDE.U32 R2, R11, 0x4, R2 ;  /* 0x000000040b027825 */ /* 0x000fca00078e0002 */
[----:B------:R2:W5:Y:S04]  /*0330*/  LDG.E.EL R17, desc[UR6][R2.64] ;  /* 0x0000000602117981 */ /* 0x000568000c2e1900 */
[----:B------:R2:W5:Y:S04]  /*0340*/  LDG.E.EL R16, desc[UR6][R2.64+0x100] ;  /* 0x0001000602107981 */ /* 0x000568000c2e1900 */
[----:B------:R2:W5:Y:S04]  /*0350*/  LDG.E.EL R15, desc[UR6][R2.64+0x200] ;  /* 0x00020006020f7981 */ /* 0x000568000c2e1900 */
[----:B------:R2:W5:Y:S01]  /*0360*/  LDG.E.EL R18, desc[UR6][R2.64+0x300] ;  /* 0x0003000602127981 */ /* 0x000562000c2e1900 */
[----:B---3--:R-:W-:-:S04]  /*0370*/  SHF.R.U32.HI R11, RZ, 0x1b, R5 ;  /* 0x0000001bff0b7819 */ /* 0x008fc80000011605 */
[----:B------:R-:W-:-:S04]  /*0380*/  LOP3.LUT R11, R11, 0x10, RZ, 0xc0, !PT ;  /* 0x000000100b0b7812 */ /* 0x000fc800078ec0ff */
[----:B------:R-:W-:-:S04]  /*0390*/  IADD3 R22, P0, R4, R11, RZ ;  /* 0x0000000b04167210 */ /* 0x000fc80007f1e0ff */
[----:B------:R-:W-:Y:S02]  /*03a0*/  IADD3.X R23, RZ, R5, RZ, P0, !PT ;  /* 0x00000005ff177210 */ /* 0x000fe400007fe4ff */
[----:B------:R-:W-:-:S04]  /*03b0*/  ISETP.GE.U32.AND P0, PT, R22, 0x10, PT ;  /* 0x000000101600780c */ /* 0x000fc80003f06070 */
[----:B------:R-:W-:-:S13]  /*03c0*/  ISETP.GE.U32.AND.EX P0, PT, R23, RZ, PT, P0 ;  /* 0x000000ff1700720c */ /* 0x000fda0003f06100 */
[----:B--2---:R-:W-:Y:S05]  /*03d0*/  @!P0 BRA `(.L_x_0) ;  /* 0x0000000000408947 */ /* 0x004fea0003800000 */
[----:B------:R-:W-:Y:S01]  /*03e0*/  MOV R2, 0x0 ;  /* 0x0000000000027802 */ /* 0x000fe20000000f00 */
[----:B------:R-:W-:Y:S01]  /*03f0*/  ULDC.64 UR8, c[0x4][0x18] ;  /* 0x0100060000087ab9 */ /* 0x000fe20000000a00 */
[----:B------:R-:W-:Y:S01]  /*0400*/  ULDC.64 UR10, c[0x4][0x8] ;  /* 0x01000200000a7ab9 */ /* 0x000fe20000000a00 */
[----:B------:R-:W-:Y:S01]  /*0410*/  IMAD.U32 R4, RZ, RZ, UR8 ;  /* 0x00000008ff047e24 */ /* 0x000fe2000f8e00ff */
[----:B------:R-:W-:Y:S01]  /*0420*/  MOV R5, UR9 ;  /* 0x0000000900057c02 */ /* 0x000fe20008000f00 */
[----:B------:R-:W-:Y:S01]  /*0430*/  ULDC.64 UR8, c[0x4][0x10] ;  /* 0x0100040000087ab9 */ /* 0x000fe20000000a00 */
[----:B------:R-:W1:Y:S01]  /*0440*/  LDC.64 R2, c[0x4][R2] ;  /* 0x0100000002027b82 */ /* 0x000e620000000a00 */
[----:B------:R-:W-:Y:S01]  /*0450*/  HFMA2.MMA R8, -RZ, RZ, 0, 3.278255462646484375e-06 ;  /* 0x00000037ff087435 */ /* 0x000fe200000001ff */
[----:B------:R-:W-:Y:S01]  /*0460*/  IMAD.U32 R6, RZ, RZ, UR8 ;  /* 0x00000008ff067e24 */ /* 0x000fe2000f8e00ff */
[----:B------:R-:W-:Y:S01]  /*0470*/  MOV R7, UR9 ;  /* 0x0000000900077c02 */ /* 0x000fe20008000f00 */
[----:B------:R-:W-:Y:S01]  /*0480*/  IMAD.U32 R11, RZ, RZ, UR11 ;  /* 0x0000000bff0b7e24 */ /* 0x000fe2000f8e00ff */
[----:B------:R-:W-:Y:S01]  /*0490*/  MOV R10, UR10 ;  /* 0x0000000a000a7c02 */ /* 0x000fe20008000f00 */
[----:B------:R-:W-:Y:S01]  /*04a0*/  IMAD.MOV.U32 R13, RZ, RZ, RZ ;  /* 0x000000ffff0d7224 */ /* 0x000fe200078e00ff */
[----:B------:R-:W-:-:S07]  /*04b0*/  MOV R12, 0x1 ;  /* 0x00000001000c7802 */ /* 0x000fce0000000f00 */
[----:B------:R-:W-:-:S07]  /*04c0*/  LEPC R20, `(.L_x_0) ;  /* 0x000000001014794e */ /* 0x000fce0000000000 */
[----:B01---5:R-:W-:Y:S05]  /*04d0*/  CALL.ABS.NOINC R2 ;  /* 0x0000000002007343 */ /* 0x023fea0003c00000 */
.L_x_0:
[----:B------:R-:W-:-:S04]  /*04e0*/  SHF.L.U32 R14, R14, 0x4, RZ ;  /* 0x000000040e0e7819 */ /* 0x000fc800000006ff */
[----:B------:R-:W-:-:S04]  /*04f0*/  LOP3.LUT R3, R14, 0x30, RZ, 0xc0, !PT ;  /* 0x000000300e037812 */ /* 0x000fc800078ec0ff */
[----:B------:R-:W-:Y:S02]  /*0500*/  LOP3.LUT R3, R3, 0xc0, R0, 0xf8, !PT ;  /* 0x000000c003037812 */ /* 0x000fe400078ef800 */
[----:B------:R-:W0:Y:S02]  /*0510*/  LDS R0, [UR4] ;  /* 0x00000004ff007984 */ /* 0x000e240008000800 */
[----:B------:R-:W-:Y:S01]  /*0520*/  LOP3.LUT R22, R22, R3, RZ, 0xfc, !PT ;  /* 0x0000000316167212 */ /* 0x000fe200078efcff */
[----:B------:R-:W-:Y:S05]  /*0530*/  WARPSYNC.ALL ;  /* 0x0000000000007948 */ /* 0x000fea0003800000 */
[----:B------:R-:W-:Y:S06]  /*0540*/  BAR.SYNC.DEFER_BLOCKING 0x0 ;  /* 0x0000000000007b1d */ /* 0x000fec0000010000 */
[----:B------:R-:W-:-:S02]  /*0550*/  ULDC.64 UR8, c[0x0][0x220] ;  /* 0x0000880000087ab9 */ /* 0x000fc40000000a00 */
[----:B------:R-:W-:-:S04]  /*0560*/  LEA R2, P0, R22, UR8, 0x2 ;  /* 0x0000000816027c11 */ /* 0x000fc8000f8010ff */
[----:B------:R-:W-:Y:S01]  /*0570*/  LEA.HI.X R3, R22, UR9, R23, 0x2, P0 ;  /* 0x0000000916037c11 */ /* 0x000fe200080f1417 */
[C---:B-----5:R-:W-:Y:S01]  /*0580*/  FMUL R5, R19.reuse, R16 ;  /* 0x0000001013057220 */ /* 0x060fe20000400000 */
[----:B------:R-:W-:Y:S01]  /*0590*/  FMUL R6, R19, R15 ;  /* 0x0000000f13067220 */ /* 0x000fe20000400000 */
[----:B------:R-:W-:Y:S02]  /*05a0*/  ULDC.64 UR8, c[0x0][0x230] ;  /* 0x00008c0000087ab9 */ /* 0x000fe40000000a00 */
[----:B------:R-:W2:Y:S01]  /*05b0*/  LDG.E.EL R2, desc[UR6][R2.64] ;  /* 0x0000000602027981 */ /* 0x000ea2000c2e1900 */
[----:B0-----:R-:W-:Y:S01]  /*05c0*/  FADD R4, R0, 9.9999997473787516356e-05 ;  /* 0x38d1b71700047421 */ /* 0x001fe20000000000 */
[----:B------:R-:W-:Y:S01]  /*05d0*/  FMUL R0, R17, R19 ;  /* 0x0000001311007220 */ /* 0x000fe20000400000 */
[----:B------:R-:W-:-:S03]  /*05e0*/  FMUL R19, R19, R18 ;  /* 0x0000001213137220 */ /* 0x000fc60000400000 */
[C---:B------:R-:W-:Y:S02]  /*05f0*/  FSETP.GT.AND P1, PT, |R4|.reuse, 8.50705917302346158658e+37, PT ;  /* 0x7e8000000400780b */ /* 0x040fe40003f24200 */
[----:B------:R-:W-:-:S11]  /*0600*/  FSETP.GEU.AND P0, PT, |R4|, 1.175494350822287508e-38, PT ;  /* 0x008000000400780b */ /* 0x000fd60003f0e200 */
[----:B------:R-:W-:-:S04]  /*0610*/  @P1 FMUL R4, R4, 0.25 ;  /* 0x3e80000004041820 */ /* 0x000fc80000400000 */
[----:B------:R-:W-:Y:S01]  /*0620*/  @!P0 FMUL R4, R4, 16777216 ;  /* 0x4b80000004048820 */ /* 0x000fe20000400000 */
[-C--:B--2---:R-:W-:Y:S01]  /*0630*/  FFMA R16, R16, R2.reuse, -R5 ;  /* 0x0000000210107223 */ /* 0x084fe20000000805 */
[-C--:B------:R-:W-:Y:S02]  /*0640*/  FFMA R0, R17, R2.reuse, -R0 ;  /* 0x0000000211007223 */ /* 0x080fe40000000800 */
[----:B------:R-:W0:Y:S01]  /*0650*/  MUFU.RCP R5, R4 ;  /* 0x0000000400057308 */ /* 0x000e220000001000 */
[-C--:B------:R-:W-:Y:S01]  /*0660*/  FFMA R6, R15, R2.reuse, -R6 ;  /* 0x000000020f067223 */ /* 0x080fe20000000806 */
[----:B------:R-:W-:Y:S01]  /*0670*/  FFMA R19, R18, R2, -R19 ;  /* 0x0000000212137223 */ /* 0x000fe20000000813 */
[----:B------:R-:W-:Y:S02]  /*0680*/  LOP3.LUT R16, R16, 0x7fffffff, RZ, 0xc0, !PT ;  /* 0x7fffffff10107812 */ /* 0x000fe400078ec0ff */
[----:B------:R-:W-:Y:S02]  /*0690*/  LOP3.LUT R0, R0, 0x7fffffff, RZ, 0xc0, !PT ;  /* 0x7fffffff00007812 */ /* 0x000fe400078ec0ff */
[----:B------:R-:W-:Y:S01]  /*06a0*/  LOP3.LUT R6, R6, 0x7fffffff, RZ, 0xc0, !PT ;  /* 0x7fffffff06067812 */ /* 0x000fe200078ec0ff */
[----:B------:R-:W-:Y:S01]  /*06b0*/  @P1 FMUL R16, R16, 0.25 ;  /* 0x3e80000010101820 */ /* 0x000fe20000400000 */
[----:B------:R-:W-:Y:S01]  /*06c0*/  LOP3.LUT R19, R19, 0x7fffffff, RZ, 0xc0, !PT ;  /* 0x7fffffff13137812 */ /* 0x000fe200078ec0ff */
[----:B------:R-:W-:-:S02]  /*06d0*/  @P1 FMUL R0, R0, 0.25 ;  /* 0x3e80000000001820 */ /* 0x000fc40000400000 */
[----:B------:R-:W-:Y:S01]  /*06e0*/  @!P0 FMUL R16, R16, 16777216 ;  /* 0x4b80000010108820 */ /* 0x000fe20000400000 */
[----:B------:R-:W-:Y:S01]  /*06f0*/  @P1 FMUL R6, R6, 0.25 ;  /* 0x3e80000006061820 */ /* 0x000fe20000400000 */
[----:B------:R-:W-:Y:S01]  /*0700*/  @!P0 FMUL R0, R0, 16777216 ;  /* 0x4b80000000008820 */ /* 0x000fe20000400000 */
[----:B------:R-:W-:Y:S01]  /*0710*/  @P1 FMUL R19, R19, 0.25 ;  /* 0x3e80000013131820 */ /* 0x000fe20000400000 */
[----:B0-----:R-:W-:Y:S01]  /*0720*/  FMUL R16, R5, R16 ;  /* 0x0000001005107220 */ /* 0x001fe20000400000 */
[----:B------:R-:W-:Y:S01]  /*0730*/  @!P0 FMUL R6, R6, 16777216 ;  /* 0x4b80000006068820 */ /* 0x000fe20000400000 */
[----:B------:R-:W-:Y:S01]  /*0740*/  LEA R2, P1, R9, UR8, 0x2 ;  /* 0x0000000809027c11 */ /* 0x000fe2000f8210ff */
[----:B------:R-:W-:Y:S01]  /*0750*/  @!P0 FMUL R19, R19, 16777216 ;  /* 0x4b80000013138820 */ /* 0x000fe20000400000 */
[----:B------:R-:W-:Y:S02]  /*0760*/  FFMA R16, R5, R0, R16 ;  /* 0x0000000005107223 */ /* 0x000fe40000000010 */
[----:B------:R-:W-:-:S02]  /*0770*/  IADD3.X R3, RZ, UR9, RZ, P1, !PT ;  /* 0x00000009ff037c10 */ /* 0x000fc40008ffe4ff */
[----:B------:R-:W-:-:S04]  /*0780*/  FFMA R16, R5, R6, R16 ;  /* 0x0000000605107223 */ /* 0x000fc80000000010 */
[----:B------:R-:W-:-:S05]  /*0790*/  FFMA R5, R5, R19, R16 ;  /* 0x0000001305057223 */ /* 0x000fca0000000010 */
[----:B------:R-:W-:Y:S01]  /*07a0*/  STG.E desc[UR6][R2.64], R5 ;  /* 0x0000000502007986 */ /* 0x000fe2000c101906 */
[----:B------:R-:W-:Y:S05]  /*07b0*/  EXIT ;  /* 0x000000000000794d */ /* 0x000fea0003800000 */
.L_x_1:
[----:B------:R-:W-:-:S00]  /*07c0*/  BRA `(.L_x_1) ;  /* 0xfffffffc00fc7947 */ /* 0x000fc0000383ffff */
[----:B------:R-:W-:-:S00]  /*07d0*/  NOP ;  /* 0x0000000000007918 */ /* 0x000fc00000000000 */
        /* <DEDUP_REMOVED lines=10> */
.L_x_2:


//--------------------- .nv.global.init           --------------------------
	.section	.nv.global.init,"aw",@progbits
.nv.global.init:
	.type		assertFunc_0,@object
	.size		assertFunc_0,(assertMessage_0 - assertFunc_0)
assertFunc_0:
        /*0000*/ 	.byte	0x75, 0x6e, 0x6b, 0x6e, 0x6f, 0x77, 0x6e, 0x00
	.type		assertMessage_0,@object
	.size		assertMessage_0,(assertFile_0 - assertMessage_0)
assertMessage_0:
        /*0008*/ 	.byte	0x69, 0x6e, 0x64, 0x65, 0x78, 0x20, 0x6f, 0x75, 0x74, 0x20, 0x6f, 0x66, 0x20, 0x62, 0x6f, 0x75
        /*0018*/ 	.byte	0x6e, 0x64, 0x73, 0x3a, 0x20, 0x30, 0x20, 0x3c, 0x3d, 0x20, 0x74, 0x6d, 0x70, 0x38, 0x20, 0x3c
        /*0028*/ 	.byte	0x20, 0x31, 0x36, 0x00
	.type		assertFile_0,@object
	.size		assertFile_0,(.L_1 - assertFile_0)
assertFile_0:
        /*002c*/ 	.byte	0x69, 0x6e, 0x64, 0x75, 0x63, 0x74, 0x6f, 0x72, 0x5f, 0x63, 0x61, 0x63, 0x68, 0x65, 0x2f, 0x69
        /*003c*/ 	.byte	0x32, 0x2f, 0x63, 0x69, 0x32, 0x63, 0x63, 0x33, 0x61, 0x72, 0x71, 0x75, 0x66, 0x74, 0x65, 0x79
        /*004c*/ 	.byte	0x77, 0x73, 0x73, 0x64, 0x69, 0x63, 0x61, 0x75, 0x73, 0x68, 0x32, 0x76, 0x35, 0x78, 0x61, 0x67
        /*005c*/ 	.byte	0x6f, 0x69, 0x78, 0x79, 0x66, 0x61, 0x77, 0x64, 0x7a, 0x6a, 0x75, 0x37, 0x7a, 0x6a, 0x6f, 0x69
        /*006c*/ 	.byte	0x6d, 0x6e, 0x37, 0x74, 0x34, 0x71, 0x2e, 0x70, 0x79, 0x00
.L_1:


//--------------------- .nv.shared.triton_red_fused_sum_0 --------------------------
	.section	.nv.shared.triton_red_fused_sum_0,"aw",@nobits
	.sectionflags	@""
	.align	16
	.zero		1024


//--------------------- .nv.constant0.triton_red_fused_sum_0 --------------------------
	.section	.nv.constant0.triton_red_fused_sum_0,"a",@progbits
	.sectionflags	@""
	.align	4
.nv.constant0.triton_red_fused_sum_0:
	.zero		572


//--------------------- SYMBOLS --------------------------

	.type		__assertfail,@function
